//
// Generated by NVIDIA NVVM Compiler
//
// Compiler Build ID: CL-36424714
// Cuda compilation tools, release 13.0, V13.0.88
// Based on NVVM 20.0.0
//

.version 9.0
.target sm_100
.address_size 64

	// .globl	_Z18nv12_to_rgb_kernelPKhiS0_iPhiii
.const .align 4 .b8 YUV2RGB_BT601[36] = {244, 253, 148, 63, 0, 0, 0, 0, 186, 73, 204, 63, 244, 253, 148, 63, 57, 180, 200, 190, 197, 32, 80, 191, 244, 253, 148, 63, 135, 22, 1, 64};
.const .align 4 .b8 YUV2RGB_BT709[36] = {244, 253, 148, 63, 0, 0, 0, 0, 6, 129, 229, 63, 244, 253, 148, 63, 172, 28, 90, 190, 176, 114, 8, 191, 244, 253, 148, 63, 2, 43, 7, 64};

.visible .entry _Z18nv12_to_rgb_kernelPKhiS0_iPhiii(
	.param .u64 .ptr .align 1 _Z18nv12_to_rgb_kernelPKhiS0_iPhiii_param_0,
	.param .u32 _Z18nv12_to_rgb_kernelPKhiS0_iPhiii_param_1,
	.param .u64 .ptr .align 1 _Z18nv12_to_rgb_kernelPKhiS0_iPhiii_param_2,
	.param .u32 _Z18nv12_to_rgb_kernelPKhiS0_iPhiii_param_3,
	.param .u64 .ptr .align 1 _Z18nv12_to_rgb_kernelPKhiS0_iPhiii_param_4,
	.param .u32 _Z18nv12_to_rgb_kernelPKhiS0_iPhiii_param_5,
	.param .u32 _Z18nv12_to_rgb_kernelPKhiS0_iPhiii_param_6,
	.param .u32 _Z18nv12_to_rgb_kernelPKhiS0_iPhiii_param_7
)
{
	.reg .pred 	%p<4>;
	.reg .b16 	%rs<7>;
	.reg .b32 	%r<25>;
	.reg .b32 	%f<34>;
	.reg .b64 	%rd<13>;

	ld.param.u64 	%rd1, [_Z18nv12_to_rgb_kernelPKhiS0_iPhiii_param_0];
	ld.param.u32 	%r3, [_Z18nv12_to_rgb_kernelPKhiS0_iPhiii_param_1];
	ld.param.u64 	%rd2, [_Z18nv12_to_rgb_kernelPKhiS0_iPhiii_param_2];
	ld.param.u32 	%r4, [_Z18nv12_to_rgb_kernelPKhiS0_iPhiii_param_3];
	ld.param.u64 	%rd3, [_Z18nv12_to_rgb_kernelPKhiS0_iPhiii_param_4];
	ld.param.u32 	%r5, [_Z18nv12_to_rgb_kernelPKhiS0_iPhiii_param_5];
	ld.param.u32 	%r6, [_Z18nv12_to_rgb_kernelPKhiS0_iPhiii_param_6];
	ld.param.u32 	%r7, [_Z18nv12_to_rgb_kernelPKhiS0_iPhiii_param_7];
	mov.u32 	%r9, %ctaid.x;
	mov.u32 	%r10, %ntid.x;
	mov.u32 	%r11, %tid.x;
	mad.lo.s32 	%r1, %r9, %r10, %r11;
	mov.u32 	%r12, %ctaid.y;
	mov.u32 	%r13, %ntid.y;
	mov.u32 	%r14, %tid.y;
	mad.lo.s32 	%r15, %r12, %r13, %r14;
	setp.ge.s32 	%p1, %r1, %r6;
	setp.ge.s32 	%p2, %r15, %r7;
	or.pred  	%p3, %p1, %p2;
	@%p3 bra 	$L__BB0_2;
	cvta.to.global.u64 	%rd4, %rd1;
	cvta.to.global.u64 	%rd5, %rd2;
	cvta.to.global.u64 	%rd6, %rd3;
	mad.lo.s32 	%r16, %r3, %r15, %r1;
	cvt.s64.s32 	%rd7, %r16;
	add.s64 	%rd8, %rd4, %rd7;
	ld.global.nc.u8 	%rs1, [%rd8];
	cvt.u16.u8 	%rs2, %rs1;
	and.b32  	%r17, %r1, -2;
	shr.u32 	%r18, %r15, 1;
	mad.lo.s32 	%r19, %r4, %r18, %r17;
	cvt.s64.s32 	%rd9, %r19;
	add.s64 	%rd10, %rd5, %rd9;
	ld.global.nc.u8 	%rs3, [%rd10];
	cvt.u16.u8 	%rs4, %rs3;
	ld.global.nc.u8 	%rs5, [%rd10+1];
	cvt.u16.u8 	%rs6, %rs5;
	cvt.rn.f32.u16 	%f1, %rs2;
	add.f32 	%f2, %f1, 0fC1800000;
	cvt.rn.f32.u16 	%f3, %rs4;
	add.f32 	%f4, %f3, 0fC3000000;
	cvt.rn.f32.u16 	%f5, %rs6;
	add.f32 	%f6, %f5, 0fC3000000;
	ld.const.f32 	%f7, [YUV2RGB_BT601];
	ld.const.f32 	%f8, [YUV2RGB_BT601+4];
	mul.f32 	%f9, %f4, %f8;
	fma.rn.f32 	%f10, %f2, %f7, %f9;
	ld.const.f32 	%f11, [YUV2RGB_BT601+8];
	fma.rn.f32 	%f12, %f6, %f11, %f10;
	ld.const.f32 	%f13, [YUV2RGB_BT601+12];
	ld.const.f32 	%f14, [YUV2RGB_BT601+16];
	mul.f32 	%f15, %f4, %f14;
	fma.rn.f32 	%f16, %f2, %f13, %f15;
	ld.const.f32 	%f17, [YUV2RGB_BT601+20];
	fma.rn.f32 	%f18, %f6, %f17, %f16;
	ld.const.f32 	%f19, [YUV2RGB_BT601+24];
	ld.const.f32 	%f20, [YUV2RGB_BT601+28];
	mul.f32 	%f21, %f4, %f20;
	fma.rn.f32 	%f22, %f2, %f19, %f21;
	ld.const.f32 	%f23, [YUV2RGB_BT601+32];
	fma.rn.f32 	%f24, %f6, %f23, %f22;
	add.f32 	%f25, %f12, 0f3F000000;
	min.f32 	%f26, %f25, 0f437F0000;
	max.f32 	%f27, %f26, 0f00000000;
	cvt.rzi.u32.f32 	%r20, %f27;
	add.f32 	%f28, %f18, 0f3F000000;
	min.f32 	%f29, %f28, 0f437F0000;
	max.f32 	%f30, %f29, 0f00000000;
	cvt.rzi.u32.f32 	%r21, %f30;
	add.f32 	%f31, %f24, 0f3F000000;
	min.f32 	%f32, %f31, 0f437F0000;
	max.f32 	%f33, %f32, 0f00000000;
	cvt.rzi.u32.f32 	%r22, %f33;
	mul.lo.s32 	%r23, %r5, %r15;
	mad.lo.s32 	%r24, %r1, 3, %r23;
	cvt.s64.s32 	%rd11, %r24;
	add.s64 	%rd12, %rd6, %rd11;
	st.global.u8 	[%rd12], %r20;
	st.global.u8 	[%rd12+1], %r21;
	st.global.u8 	[%rd12+2], %r22;
$L__BB0_2:
	ret;

}
	// .globl	_Z22nv12_to_rgb_709_kernelPKhiS0_iPhiii
.visible .entry _Z22nv12_to_rgb_709_kernelPKhiS0_iPhiii(
	.param .u64 .ptr .align 1 _Z22nv12_to_rgb_709_kernelPKhiS0_iPhiii_param_0,
	.param .u32 _Z22nv12_to_rgb_709_kernelPKhiS0_iPhiii_param_1,
	.param .u64 .ptr .align 1 _Z22nv12_to_rgb_709_kernelPKhiS0_iPhiii_param_2,
	.param .u32 _Z22nv12_to_rgb_709_kernelPKhiS0_iPhiii_param_3,
	.param .u64 .ptr .align 1 _Z22nv12_to_rgb_709_kernelPKhiS0_iPhiii_param_4,
	.param .u32 _Z22nv12_to_rgb_709_kernelPKhiS0_iPhiii_param_5,
	.param .u32 _Z22nv12_to_rgb_709_kernelPKhiS0_iPhiii_param_6,
	.param .u32 _Z22nv12_to_rgb_709_kernelPKhiS0_iPhiii_param_7
)
{
	.reg .pred 	%p<4>;
	.reg .b16 	%rs<7>;
	.reg .b32 	%r<25>;
	.reg .b32 	%f<34>;
	.reg .b64 	%rd<13>;

	ld.param.u64 	%rd1, [_Z22nv12_to_rgb_709_kernelPKhiS0_iPhiii_param_0];
	ld.param.u32 	%r3, [_Z22nv12_to_rgb_709_kernelPKhiS0_iPhiii_param_1];
	ld.param.u64 	%rd2, [_Z22nv12_to_rgb_709_kernelPKhiS0_iPhiii_param_2];
	ld.param.u32 	%r4, [_Z22nv12_to_rgb_709_kernelPKhiS0_iPhiii_param_3];
	ld.param.u64 	%rd3, [_Z22nv12_to_rgb_709_kernelPKhiS0_iPhiii_param_4];
	ld.param.u32 	%r5, [_Z22nv12_to_rgb_709_kernelPKhiS0_iPhiii_param_5];
	ld.param.u32 	%r6, [_Z22nv12_to_rgb_709_kernelPKhiS0_iPhiii_param_6];
	ld.param.u32 	%r7, [_Z22nv12_to_rgb_709_kernelPKhiS0_iPhiii_param_7];
	mov.u32 	%r9, %ctaid.x;
	mov.u32 	%r10, %ntid.x;
	mov.u32 	%r11, %tid.x;
	mad.lo.s32 	%r1, %r9, %r10, %r11;
	mov.u32 	%r12, %ctaid.y;
	mov.u32 	%r13, %ntid.y;
	mov.u32 	%r14, %tid.y;
	mad.lo.s32 	%r15, %r12, %r13, %r14;
	setp.ge.s32 	%p1, %r1, %r6;
	setp.ge.s32 	%p2, %r15, %r7;
	or.pred  	%p3, %p1, %p2;
	@%p3 bra 	$L__BB1_2;
	cvta.to.global.u64 	%rd4, %rd1;
	cvta.to.global.u64 	%rd5, %rd2;
	cvta.to.global.u64 	%rd6, %rd3;
	mad.lo.s32 	%r16, %r3, %r15, %r1;
	cvt.s64.s32 	%rd7, %r16;
	add.s64 	%rd8, %rd4, %rd7;
	ld.global.nc.u8 	%rs1, [%rd8];
	cvt.u16.u8 	%rs2, %rs1;
	and.b32  	%r17, %r1, -2;
	shr.u32 	%r18, %r15, 1;
	mad.lo.s32 	%r19, %r4, %r18, %r17;
	cvt.s64.s32 	%rd9, %r19;
	add.s64 	%rd10, %rd5, %rd9;
	ld.global.nc.u8 	%rs3, [%rd10];
	cvt.u16.u8 	%rs4, %rs3;
	ld.global.nc.u8 	%rs5, [%rd10+1];
	cvt.u16.u8 	%rs6, %rs5;
	cvt.rn.f32.u16 	%f1, %rs2;
	add.f32 	%f2, %f1, 0fC1800000;
	cvt.rn.f32.u16 	%f3, %rs4;
	add.f32 	%f4, %f3, 0fC3000000;
	cvt.rn.f32.u16 	%f5, %rs6;
	add.f32 	%f6, %f5, 0fC3000000;
	ld.const.f32 	%f7, [YUV2RGB_BT709];
	ld.const.f32 	%f8, [YUV2RGB_BT709+4];
	mul.f32 	%f9, %f4, %f8;
	fma.rn.f32 	%f10, %f2, %f7, %f9;
	ld.const.f32 	%f11, [YUV2RGB_BT709+8];
	fma.rn.f32 	%f12, %f6, %f11, %f10;
	ld.const.f32 	%f13, [YUV2RGB_BT709+12];
	ld.const.f32 	%f14, [YUV2RGB_BT709+16];
	mul.f32 	%f15, %f4, %f14;
	fma.rn.f32 	%f16, %f2, %f13, %f15;
	ld.const.f32 	%f17, [YUV2RGB_BT709+20];
	fma.rn.f32 	%f18, %f6, %f17, %f16;
	ld.const.f32 	%f19, [YUV2RGB_BT709+24];
	ld.const.f32 	%f20, [YUV2RGB_BT709+28];
	mul.f32 	%f21, %f4, %f20;
	fma.rn.f32 	%f22, %f2, %f19, %f21;
	ld.const.f32 	%f23, [YUV2RGB_BT709+32];
	fma.rn.f32 	%f24, %f6, %f23, %f22;
	add.f32 	%f25, %f12, 0f3F000000;
	min.f32 	%f26, %f25, 0f437F0000;
	max.f32 	%f27, %f26, 0f00000000;
	cvt.rzi.u32.f32 	%r20, %f27;
	add.f32 	%f28, %f18, 0f3F000000;
	min.f32 	%f29, %f28, 0f437F0000;
	max.f32 	%f30, %f29, 0f00000000;
	cvt.rzi.u32.f32 	%r21, %f30;
	add.f32 	%f31, %f24, 0f3F000000;
	min.f32 	%f32, %f31, 0f437F0000;
	max.f32 	%f33, %f32, 0f00000000;
	cvt.rzi.u32.f32 	%r22, %f33;
	mul.lo.s32 	%r23, %r5, %r15;
	mad.lo.s32 	%r24, %r1, 3, %r23;
	cvt.s64.s32 	%rd11, %r24;
	add.s64 	%rd12, %rd6, %rd11;
	st.global.u8 	[%rd12], %r20;
	st.global.u8 	[%rd12+1], %r21;
	st.global.u8 	[%rd12+2], %r22;
$L__BB1_2:
	ret;

}
	// .globl	_Z29nv12_to_rgb_colortwist_kernelPKhiS0_iPhiiiPKf
.visible .entry _Z29nv12_to_rgb_colortwist_kernelPKhiS0_iPhiiiPKf(
	.param .u64 .ptr .align 1 _Z29nv12_to_rgb_colortwist_kernelPKhiS0_iPhiiiPKf_param_0,
	.param .u32 _Z29nv12_to_rgb_colortwist_kernelPKhiS0_iPhiiiPKf_param_1,
	.param .u64 .ptr .align 1 _Z29nv12_to_rgb_colortwist_kernelPKhiS0_iPhiiiPKf_param_2,
	.param .u32 _Z29nv12_to_rgb_colortwist_kernelPKhiS0_iPhiiiPKf_param_3,
	.param .u64 .ptr .align 1 _Z29nv12_to_rgb_colortwist_kernelPKhiS0_iPhiiiPKf_param_4,
	.param .u32 _Z29nv12_to_rgb_colortwist_kernelPKhiS0_iPhiiiPKf_param_5,
	.param .u32 _Z29nv12_to_rgb_colortwist_kernelPKhiS0_iPhiiiPKf_param_6,
	.param .u32 _Z29nv12_to_rgb_colortwist_kernelPKhiS0_iPhiiiPKf_param_7,
	.param .u64 .ptr .align 1 _Z29nv12_to_rgb_colortwist_kernelPKhiS0_iPhiiiPKf_param_8
)
{
	.reg .pred 	%p<4>;
	.reg .b16 	%rs<7>;
	.reg .b32 	%r<25>;
	.reg .b32 	%f<37>;
	.reg .b64 	%rd<15>;

	ld.param.u64 	%rd1, [_Z29nv12_to_rgb_colortwist_kernelPKhiS0_iPhiiiPKf_param_0];
	ld.param.u32 	%r3, [_Z29nv12_to_rgb_colortwist_kernelPKhiS0_iPhiiiPKf_param_1];
	ld.param.u64 	%rd2, [_Z29nv12_to_rgb_colortwist_kernelPKhiS0_iPhiiiPKf_param_2];
	ld.param.u32 	%r4, [_Z29nv12_to_rgb_colortwist_kernelPKhiS0_iPhiiiPKf_param_3];
	ld.param.u64 	%rd3, [_Z29nv12_to_rgb_colortwist_kernelPKhiS0_iPhiiiPKf_param_4];
	ld.param.u32 	%r5, [_Z29nv12_to_rgb_colortwist_kernelPKhiS0_iPhiiiPKf_param_5];
	ld.param.u32 	%r6, [_Z29nv12_to_rgb_colortwist_kernelPKhiS0_iPhiiiPKf_param_6];
	ld.param.u32 	%r7, [_Z29nv12_to_rgb_colortwist_kernelPKhiS0_iPhiiiPKf_param_7];
	ld.param.u64 	%rd4, [_Z29nv12_to_rgb_colortwist_kernelPKhiS0_iPhiiiPKf_param_8];
	mov.u32 	%r9, %ctaid.x;
	mov.u32 	%r10, %ntid.x;
	mov.u32 	%r11, %tid.x;
	mad.lo.s32 	%r1, %r9, %r10, %r11;
	mov.u32 	%r12, %ctaid.y;
	mov.u32 	%r13, %ntid.y;
	mov.u32 	%r14, %tid.y;
	mad.lo.s32 	%r15, %r12, %r13, %r14;
	setp.ge.s32 	%p1, %r1, %r6;
	setp.ge.s32 	%p2, %r15, %r7;
	or.pred  	%p3, %p1, %p2;
	@%p3 bra 	$L__BB2_2;
	cvta.to.global.u64 	%rd5, %rd1;
	cvta.to.global.u64 	%rd6, %rd2;
	cvta.to.global.u64 	%rd7, %rd4;
	cvta.to.global.u64 	%rd8, %rd3;
	mad.lo.s32 	%r16, %r3, %r15, %r1;
	cvt.s64.s32 	%rd9, %r16;
	add.s64 	%rd10, %rd5, %rd9;
	ld.global.nc.u8 	%rs1, [%rd10];
	cvt.u16.u8 	%rs2, %rs1;
	and.b32  	%r17, %r1, -2;
	shr.u32 	%r18, %r15, 1;
	mad.lo.s32 	%r19, %r4, %r18, %r17;
	cvt.s64.s32 	%rd11, %r19;
	add.s64 	%rd12, %rd6, %rd11;
	ld.global.nc.u8 	%rs3, [%rd12];
	cvt.u16.u8 	%rs4, %rs3;
	ld.global.nc.u8 	%rs5, [%rd12+1];
	cvt.u16.u8 	%rs6, %rs5;
	cvt.rn.f32.u16 	%f1, %rs2;
	cvt.rn.f32.u16 	%f2, %rs4;
	cvt.rn.f32.u16 	%f3, %rs6;
	ld.global.nc.f32 	%f4, [%rd7];
	ld.global.nc.f32 	%f5, [%rd7+4];
	mul.f32 	%f6, %f5, %f2;
	fma.rn.f32 	%f7, %f4, %f1, %f6;
	ld.global.nc.f32 	%f8, [%rd7+8];
	fma.rn.f32 	%f9, %f8, %f3, %f7;
	ld.global.nc.f32 	%f10, [%rd7+12];
	add.f32 	%f11, %f10, %f9;
	ld.global.nc.f32 	%f12, [%rd7+16];
	ld.global.nc.f32 	%f13, [%rd7+20];
	mul.f32 	%f14, %f13, %f2;
	fma.rn.f32 	%f15, %f12, %f1, %f14;
	ld.global.nc.f32 	%f16, [%rd7+24];
	fma.rn.f32 	%f17, %f16, %f3, %f15;
	ld.global.nc.f32 	%f18, [%rd7+28];
	add.f32 	%f19, %f18, %f17;
	ld.global.nc.f32 	%f20, [%rd7+32];
	ld.global.nc.f32 	%f21, [%rd7+36];
	mul.f32 	%f22, %f21, %f2;
	fma.rn.f32 	%f23, %f20, %f1, %f22;
	ld.global.nc.f32 	%f24, [%rd7+40];
	fma.rn.f32 	%f25, %f24, %f3, %f23;
	ld.global.nc.f32 	%f26, [%rd7+44];
	add.f32 	%f27, %f26, %f25;
	add.f32 	%f28, %f11, 0f3F000000;
	min.f32 	%f29, %f28, 0f437F0000;
	max.f32 	%f30, %f29, 0f00000000;
	cvt.rzi.u32.f32 	%r20, %f30;
	add.f32 	%f31, %f19, 0f3F000000;
	min.f32 	%f32, %f31, 0f437F0000;
	max.f32 	%f33, %f32, 0f00000000;
	cvt.rzi.u32.f32 	%r21, %f33;
	add.f32 	%f34, %f27, 0f3F000000;
	min.f32 	%f35, %f34, 0f437F0000;
	max.f32 	%f36, %f35, 0f00000000;
	cvt.rzi.u32.f32 	%r22, %f36;
	mul.lo.s32 	%r23, %r5, %r15;
	mad.lo.s32 	%r24, %r1, 3, %r23;
	cvt.s64.s32 	%rd13, %r24;
	add.s64 	%rd14, %rd8, %rd13;
	st.global.u8 	[%rd14], %r20;
	st.global.u8 	[%rd14+1], %r21;
	st.global.u8 	[%rd14+2], %r22;
$L__BB2_2:
	ret;

}


// ===== COMPILED SASS (sm_100) =====

	.target	sm_100

	.elftype	@"ET_EXEC"


//--------------------- .note.nv.tkinfo           --------------------------
	.section	.note.nv.tkinfo,"",@"SHT_NOTE"
	.sectionflags	@"SHF_NOTE_NV_TKINFO"
	.tkinfo
        /*0018*/ 	.word	0x00000002
        /*0030*/ 	.string	""
        /*0030*/ 	.string	"ptxas"
        /*0030*/ 	.string	"Cuda compilation tools, release 13.0, V13.0.88"
        /*0030*/ 	.string	"Build cuda_13.0.r13.0/compiler.36424714_0"
        /*0030*/ 	.string	"-arch sm_100 -m 64 "



//--------------------- .note.nv.cuinfo           --------------------------
	.section	.note.nv.cuinfo,"",@"SHT_NOTE"
	.sectionflags	@"SHF_NOTE_NV_CUINFO"
        /*0018*/ 	.short	0x0002
        /*001a*/ 	.short	0x0064
        /*001c*/ 	.short	0x0082
	.zero		2


//--------------------- .nv.info                  --------------------------
	.section	.nv.info,"",@"SHT_CUDA_INFO"
	.align	4


	//----- nvinfo : EIATTR_REGCOUNT
	.align		4
        /*0000*/ 	.byte	0x04, 0x2f
        /*0002*/ 	.short	(.L_3 - .L_2)
	.align		4
.L_2:
        /*0004*/ 	.word	index@(_Z18nv12_to_rgb_kernelPKhiS0_iPhiii)
        /*0008*/ 	.word	0x0000000e


	//----- nvinfo : EIATTR_FRAME_SIZE
	.align		4
.L_3:
        /*000c*/ 	.byte	0x04, 0x11
        /*000e*/ 	.short	(.L_5 - .L_4)
	.align		4
.L_4:
        /*0010*/ 	.word	index@(_Z18nv12_to_rgb_kernelPKhiS0_iPhiii)
        /*0014*/ 	.word	0x00000000


	//----- nvinfo : EIATTR_REGCOUNT
	.align		4
.L_5:
        /*0018*/ 	.byte	0x04, 0x2f
        /*001a*/ 	.short	(.L_7 - .L_6)
	.align		4
.L_6:
        /*001c*/ 	.word	index@(_Z22nv12_to_rgb_709_kernelPKhiS0_iPhiii)
        /*0020*/ 	.word	0x0000000c


	//----- nvinfo : EIATTR_FRAME_SIZE
	.align		4
.L_7:
        /*0024*/ 	.byte	0x04, 0x11
        /*0026*/ 	.short	(.L_9 - .L_8)
	.align		4
.L_8:
        /*0028*/ 	.word	index@(_Z22nv12_to_rgb_709_kernelPKhiS0_iPhiii)
        /*002c*/ 	.word	0x00000000


	//----- nvinfo : EIATTR_REGCOUNT
	.align		4
.L_9:
        /*0030*/ 	.byte	0x04, 0x2f
        /*0032*/ 	.short	(.L_11 - .L_10)
	.align		4
.L_10:
        /*0034*/ 	.word	index@(_Z29nv12_to_rgb_colortwist_kernelPKhiS0_iPhiiiPKf)
        /*0038*/ 	.word	0x0000001c


	//----- nvinfo : EIATTR_FRAME_SIZE
	.align		4
.L_11:
        /*003c*/ 	.byte	0x04, 0x11
        /*003e*/ 	.short	(.L_13 - .L_12)
	.align		4
.L_12:
        /*0040*/ 	.word	index@(_Z29nv12_to_rgb_colortwist_kernelPKhiS0_iPhiiiPKf)
        /*0044*/ 	.word	0x00000000


	//----- nvinfo : EIATTR_MIN_STACK_SIZE
	.align		4
.L_13:
        /*0048*/ 	.byte	0x04, 0x12
        /*004a*/ 	.short	(.L_15 - .L_14)
	.align		4
.L_14:
        /*004c*/ 	.word	index@(_Z29nv12_to_rgb_colortwist_kernelPKhiS0_iPhiiiPKf)
        /*0050*/ 	.word	0x00000000


	//----- nvinfo : EIATTR_MIN_STACK_SIZE
	.align		4
.L_15:
        /*0054*/ 	.byte	0x04, 0x12
        /*0056*/ 	.short	(.L_17 - .L_16)
	.align		4
.L_16:
        /*0058*/ 	.word	index@(_Z22nv12_to_rgb_709_kernelPKhiS0_iPhiii)
        /*005c*/ 	.word	0x00000000


	//----- nvinfo : EIATTR_MIN_STACK_SIZE
	.align		4
.L_17:
        /*0060*/ 	.byte	0x04, 0x12
        /*0062*/ 	.short	(.L_19 - .L_18)
	.align		4
.L_18:
        /*0064*/ 	.word	index@(_Z18nv12_to_rgb_kernelPKhiS0_iPhiii)
        /*0068*/ 	.word	0x00000000
.L_19:


//--------------------- .nv.compat                --------------------------
	.section	.nv.compat,"",@"SHT_CUDA_COMPAT_INFO"
	.align	4
        /*0000*/ 	.byte	0x02, 0x09, 0x00, 0x00, 0x02, 0x02, 0x01, 0x00, 0x02, 0x05, 0x05, 0x00, 0x03, 0x07, 0x01, 0x01
        /*0010*/ 	.byte	0x02, 0x03, 0x00, 0x00, 0x02, 0x06, 0x01, 0x00, 0x04, 0x0b, 0x08, 0x00, 0x09, 0x00, 0x00, 0x00
        /*0020*/ 	.byte	0x00, 0x00, 0x00, 0x00


//--------------------- .nv.info._Z29nv12_to_rgb_colortwist_kernelPKhiS0_iPhiiiPKf --------------------------
	.section	.nv.info._Z29nv12_to_rgb_colortwist_kernelPKhiS0_iPhiiiPKf,"",@"SHT_CUDA_INFO"
	.sectionflags	@""
	.align	4


	//----- nvinfo : EIATTR_CUDA_API_VERSION
	.align		4
        /*0000*/ 	.byte	0x04, 0x37
        /*0002*/ 	.short	(.L_21 - .L_20)
.L_20:
        /*0004*/ 	.word	0x00000082


	//----- nvinfo : EIATTR_KPARAM_INFO
	.align		4
.L_21:
        /*0008*/ 	.byte	0x04, 0x17
        /*000a*/ 	.short	(.L_23 - .L_22)
.L_22:
        /*000c*/ 	.word	0x00000000
        /*0010*/ 	.short	0x0008
        /*0012*/ 	.short	0x0038
        /*0014*/ 	.byte	0x00, 0xf5, 0x21, 0x00


	//----- nvinfo : EIATTR_KPARAM_INFO
	.align		4
.L_23:
        /*0018*/ 	.byte	0x04, 0x17
        /*001a*/ 	.short	(.L_25 - .L_24)
.L_24:
        /*001c*/ 	.word	0x00000000
        /*0020*/ 	.short	0x0007
        /*0022*/ 	.short	0x0030
        /*0024*/ 	.byte	0x00, 0xf0, 0x11, 0x00


	//----- nvinfo : EIATTR_KPARAM_INFO
	.align		4
.L_25:
        /*0028*/ 	.byte	0x04, 0x17
        /*002a*/ 	.short	(.L_27 - .L_26)
.L_26:
        /*002c*/ 	.word	0x00000000
        /*0030*/ 	.short	0x0006
        /*0032*/ 	.short	0x002c
        /*0034*/ 	.byte	0x00, 0xf0, 0x11, 0x00


	//----- nvinfo : EIATTR_KPARAM_INFO
	.align		4
.L_27:
        /*0038*/ 	.byte	0x04, 0x17
        /*003a*/ 	.short	(.L_29 - .L_28)
.L_28:
        /*003c*/ 	.word	0x00000000
        /*0040*/ 	.short	0x0005
        /*0042*/ 	.short	0x0028
        /*0044*/ 	.byte	0x00, 0xf0, 0x11, 0x00


	//----- nvinfo : EIATTR_KPARAM_INFO
	.align		4
.L_29:
        /*0048*/ 	.byte	0x04, 0x17
        /*004a*/ 	.short	(.L_31 - .L_30)
.L_30:
        /*004c*/ 	.word	0x00000000
        /*0050*/ 	.short	0x0004
        /*0052*/ 	.short	0x0020
        /*0054*/ 	.byte	0x00, 0xf5, 0x21, 0x00


	//----- nvinfo : EIATTR_KPARAM_INFO
	.align		4
.L_31:
        /*0058*/ 	.byte	0x04, 0x17
        /*005a*/ 	.short	(.L_33 - .L_32)
.L_32:
        /*005c*/ 	.word	0x00000000
        /*0060*/ 	.short	0x0003
        /*0062*/ 	.short	0x0018
        /*0064*/ 	.byte	0x00, 0xf0, 0x11, 0x00


	//----- nvinfo : EIATTR_KPARAM_INFO
	.align		4
.L_33:
        /*0068*/ 	.byte	0x04, 0x17
        /*006a*/ 	.short	(.L_35 - .L_34)
.L_34:
        /*006c*/ 	.word	0x00000000
        /*0070*/ 	.short	0x0002
        /*0072*/ 	.short	0x0010
        /*0074*/ 	.byte	0x00, 0xf5, 0x21, 0x00


	//----- nvinfo : EIATTR_KPARAM_INFO
	.align		4
.L_35:
        /*0078*/ 	.byte	0x04, 0x17
        /*007a*/ 	.short	(.L_37 - .L_36)
.L_36:
        /*007c*/ 	.word	0x00000000
        /*0080*/ 	.short	0x0001
        /*0082*/ 	.short	0x0008
        /*0084*/ 	.byte	0x00, 0xf0, 0x11, 0x00


	//----- nvinfo : EIATTR_KPARAM_INFO
	.align		4
.L_37:
        /*0088*/ 	.byte	0x04, 0x17
        /*008a*/ 	.short	(.L_39 - .L_38)
.L_38:
        /*008c*/ 	.word	0x00000000
        /*0090*/ 	.short	0x0000
        /*0092*/ 	.short	0x0000
        /*0094*/ 	.byte	0x00, 0xf5, 0x21, 0x00


	//----- nvinfo : EIATTR_SPARSE_MMA_MASK
	.align		4
.L_39:
        /*0098*/ 	.byte	0x03, 0x50
        /*009a*/ 	.short	0x0000


	//----- nvinfo : EIATTR_MAXREG_COUNT
	.align		4
        /*009c*/ 	.byte	0x03, 0x1b
        /*009e*/ 	.short	0x00ff


	//----- nvinfo : EIATTR_MERCURY_ISA_VERSION
	.align		4
        /*00a0*/ 	.byte	0x03, 0x5f
        /*00a2*/ 	.short	0x0101


	//----- nvinfo : EIATTR_VRC_CTA_INIT_COUNT
	.align		4
        /*00a4*/ 	.byte	0x02, 0x4a
	.zero		1
	.zero		1


	//----- nvinfo : EIATTR_EXIT_INSTR_OFFSETS
	.align		4
        /*00a8*/ 	.byte	0x04, 0x1c
        /*00aa*/ 	.short	(.L_41 - .L_40)


	//   ....[0]....
.L_40:
        /*00ac*/ 	.word	0x000000d0


	//   ....[1]....
        /*00b0*/ 	.word	0x000004f0


	//----- nvinfo : EIATTR_CBANK_PARAM_SIZE
	.align		4
.L_41:
        /*00b4*/ 	.byte	0x03, 0x19
        /*00b6*/ 	.short	0x0040


	//----- nvinfo : EIATTR_PARAM_CBANK
	.align		4
        /*00b8*/ 	.byte	0x04, 0x0a
        /*00ba*/ 	.short	(.L_43 - .L_42)
	.align		4
.L_42:
        /*00bc*/ 	.word	index@(.nv.constant0._Z29nv12_to_rgb_colortwist_kernelPKhiS0_iPhiiiPKf)
        /*00c0*/ 	.short	0x0380
        /*00c2*/ 	.short	0x0040


	//----- nvinfo : EIATTR_SW_WAR
	.align		4
.L_43:
        /*00c4*/ 	.byte	0x04, 0x36
        /*00c6*/ 	.short	(.L_45 - .L_44)
.L_44:
        /*00c8*/ 	.word	0x00000008
.L_45:


//--------------------- .nv.info._Z22nv12_to_rgb_709_kernelPKhiS0_iPhiii --------------------------
	.section	.nv.info._Z22nv12_to_rgb_709_kernelPKhiS0_iPhiii,"",@"SHT_CUDA_INFO"
	.sectionflags	@""
	.align	4


	//----- nvinfo : EIATTR_CUDA_API_VERSION
	.align		4
        /*0000*/ 	.byte	0x04, 0x37
        /*0002*/ 	.short	(.L_47 - .L_46)
.L_46:
        /*0004*/ 	.word	0x00000082


	//----- nvinfo : EIATTR_KPARAM_INFO
	.align		4
.L_47:
        /*0008*/ 	.byte	0x04, 0x17
        /*000a*/ 	.short	(.L_49 - .L_48)
.L_48:
        /*000c*/ 	.word	0x00000000
        /*0010*/ 	.short	0x0007
        /*0012*/ 	.short	0x0030
        /*0014*/ 	.byte	0x00, 0xf0, 0x11, 0x00


	//----- nvinfo : EIATTR_KPARAM_INFO
	.align		4
.L_49:
        /*0018*/ 	.byte	0x04, 0x17
        /*001a*/ 	.short	(.L_51 - .L_50)
.L_50:
        /*001c*/ 	.word	0x00000000
        /*0020*/ 	.short	0x0006
        /*0022*/ 	.short	0x002c
        /*0024*/ 	.byte	0x00, 0xf0, 0x11, 0x00


	//----- nvinfo : EIATTR_KPARAM_INFO
	.align		4
.L_51:
        /*0028*/ 	.byte	0x04, 0x17
        /*002a*/ 	.short	(.L_53 - .L_52)
.L_52:
        /*002c*/ 	.word	0x00000000
        /*0030*/ 	.short	0x0005
        /*0032*/ 	.short	0x0028
        /*0034*/ 	.byte	0x00, 0xf0, 0x11, 0x00


	//----- nvinfo : EIATTR_KPARAM_INFO
	.align		4
.L_53:
        /*0038*/ 	.byte	0x04, 0x17
        /*003a*/ 	.short	(.L_55 - .L_54)
.L_54:
        /*003c*/ 	.word	0x00000000
        /*0040*/ 	.short	0x0004
        /*0042*/ 	.short	0x0020
        /*0044*/ 	.byte	0x00, 0xf5, 0x21, 0x00


	//----- nvinfo : EIATTR_KPARAM_INFO
	.align		4
.L_55:
        /*0048*/ 	.byte	0x04, 0x17
        /*004a*/ 	.short	(.L_57 - .L_56)
.L_56:
        /*004c*/ 	.word	0x00000000
        /*0050*/ 	.short	0x0003
        /*0052*/ 	.short	0x0018
        /*0054*/ 	.byte	0x00, 0xf0, 0x11, 0x00


	//----- nvinfo : EIATTR_KPARAM_INFO
	.align		4
.L_57:
        /*0058*/ 	.byte	0x04, 0x17
        /*005a*/ 	.short	(.L_59 - .L_58)
.L_58:
        /*005c*/ 	.word	0x00000000
        /*0060*/ 	.short	0x0002
        /*0062*/ 	.short	0x0010
        /*0064*/ 	.byte	0x00, 0xf5, 0x21, 0x00


	//----- nvinfo : EIATTR_KPARAM_INFO
	.align		4
.L_59:
        /*0068*/ 	.byte	0x04, 0x17
        /*006a*/ 	.short	(.L_61 - .L_60)
.L_60:
        /*006c*/ 	.word	0x00000000
        /*0070*/ 	.short	0x0001
        /*0072*/ 	.short	0x0008
        /*0074*/ 	.byte	0x00, 0xf0, 0x11, 0x00


	//----- nvinfo : EIATTR_KPARAM_INFO
	.align		4
.L_61:
        /*0078*/ 	.byte	0x04, 0x17
        /*007a*/ 	.short	(.L_63 - .L_62)
.L_62:
        /*007c*/ 	.word	0x00000000
        /*0080*/ 	.short	0x0000
        /*0082*/ 	.short	0x0000
        /*0084*/ 	.byte	0x00, 0xf5, 0x21, 0x00


	//----- nvinfo : EIATTR_SPARSE_MMA_MASK
	.align		4
.L_63:
        /*0088*/ 	.byte	0x03, 0x50
        /*008a*/ 	.short	0x0000


	//----- nvinfo : EIATTR_MAXREG_COUNT
	.align		4
        /*008c*/ 	.byte	0x03, 0x1b
        /*008e*/ 	.short	0x00ff


	//----- nvinfo : EIATTR_MERCURY_ISA_VERSION
	.align		4
        /*0090*/ 	.byte	0x03, 0x5f
        /*0092*/ 	.short	0x0101


	//----- nvinfo : EIATTR_VRC_CTA_INIT_COUNT
	.align		4
        /*0094*/ 	.byte	0x02, 0x4a
	.zero		1
	.zero		1


	//----- nvinfo : EIATTR_EXIT_INSTR_OFFSETS
	.align		4
        /*0098*/ 	.byte	0x04, 0x1c
        /*009a*/ 	.short	(.L_65 - .L_64)


	//   ....[0]....
.L_64:
        /*009c*/ 	.word	0x000000d0


	//   ....[1]....
        /*00a0*/ 	.word	0x00000460


	//----- nvinfo : EIATTR_CBANK_PARAM_SIZE
	.align		4
.L_65:
        /*00a4*/ 	.byte	0x03, 0x19
        /*00a6*/ 	.short	0x0034


	//----- nvinfo : EIATTR_PARAM_CBANK
	.align		4
        /*00a8*/ 	.byte	0x04, 0x0a
        /*00aa*/ 	.short	(.L_67 - .L_66)
	.align		4
.L_66:
        /*00ac*/ 	.word	index@(.nv.constant0._Z22nv12_to_rgb_709_kernelPKhiS0_iPhiii)
        /*00b0*/ 	.short	0x0380
        /*00b2*/ 	.short	0x0034


	//----- nvinfo : EIATTR_SW_WAR
	.align		4
.L_67:
        /*00b4*/ 	.byte	0x04, 0x36
        /*00b6*/ 	.short	(.L_69 - .L_68)
.L_68:
        /*00b8*/ 	.word	0x00000008
.L_69:


//--------------------- .nv.info._Z18nv12_to_rgb_kernelPKhiS0_iPhiii --------------------------
	.section	.nv.info._Z18nv12_to_rgb_kernelPKhiS0_iPhiii,"",@"SHT_CUDA_INFO"
	.sectionflags	@""
	.align	4


	//----- nvinfo : EIATTR_CUDA_API_VERSION
	.align		4
        /*0000*/ 	.byte	0x04, 0x37
        /*0002*/ 	.short	(.L_71 - .L_70)
.L_70:
        /*0004*/ 	.word	0x00000082


	//----- nvinfo : EIATTR_KPARAM_INFO
	.align		4
.L_71:
        /*0008*/ 	.byte	0x04, 0x17
        /*000a*/ 	.short	(.L_73 - .L_72)
.L_72:
        /*000c*/ 	.word	0x00000000
        /*0010*/ 	.short	0x0007
        /*0012*/ 	.short	0x0030
        /*0014*/ 	.byte	0x00, 0xf0, 0x11, 0x00


	//----- nvinfo : EIATTR_KPARAM_INFO
	.align		4
.L_73:
        /*0018*/ 	.byte	0x04, 0x17
        /*001a*/ 	.short	(.L_75 - .L_74)
.L_74:
        /*001c*/ 	.word	0x00000000
        /*0020*/ 	.short	0x0006
        /*0022*/ 	.short	0x002c
        /*0024*/ 	.byte	0x00, 0xf0, 0x11, 0x00


	//----- nvinfo : EIATTR_KPARAM_INFO
	.align		4
.L_75:
        /*0028*/ 	.byte	0x04, 0x17
        /*002a*/ 	.short	(.L_77 - .L_76)
.L_76:
        /*002c*/ 	.word	0x00000000
        /*0030*/ 	.short	0x0005
        /*0032*/ 	.short	0x0028
        /*0034*/ 	.byte	0x00, 0xf0, 0x11, 0x00


	//----- nvinfo : EIATTR_KPARAM_INFO
	.align		4
.L_77:
        /*0038*/ 	.byte	0x04, 0x17
        /*003a*/ 	.short	(.L_79 - .L_78)
.L_78:
        /*003c*/ 	.word	0x00000000
        /*0040*/ 	.short	0x0004
        /*0042*/ 	.short	0x0020
        /*0044*/ 	.byte	0x00, 0xf5, 0x21, 0x00


	//----- nvinfo : EIATTR_KPARAM_INFO
	.align		4
.L_79:
        /*0048*/ 	.byte	0x04, 0x17
        /*004a*/ 	.short	(.L_81 - .L_80)
.L_80:
        /*004c*/ 	.word	0x00000000
        /*0050*/ 	.short	0x0003
        /*0052*/ 	.short	0x0018
        /*0054*/ 	.byte	0x00, 0xf0, 0x11, 0x00


	//----- nvinfo : EIATTR_KPARAM_INFO
	.align		4
.L_81:
        /*0058*/ 	.byte	0x04, 0x17
        /*005a*/ 	.short	(.L_83 - .L_82)
.L_82:
        /*005c*/ 	.word	0x00000000
        /*0060*/ 	.short	0x0002
        /*0062*/ 	.short	0x0010
        /*0064*/ 	.byte	0x00, 0xf5, 0x21, 0x00


	//----- nvinfo : EIATTR_KPARAM_INFO
	.align		4
.L_83:
        /*0068*/ 	.byte	0x04, 0x17
        /*006a*/ 	.short	(.L_85 - .L_84)
.L_84:
        /*006c*/ 	.word	0x00000000
        /*0070*/ 	.short	0x0001
        /*0072*/ 	.short	0x0008
        /*0074*/ 	.byte	0x00, 0xf0, 0x11, 0x00


	//----- nvinfo : EIATTR_KPARAM_INFO
	.align		4
.L_85:
        /*0078*/ 	.byte	0x04, 0x17
        /*007a*/ 	.short	(.L_87 - .L_86)
.L_86:
        /*007c*/ 	.word	0x00000000
        /*0080*/ 	.short	0x0000
        /*0082*/ 	.short	0x0000
        /*0084*/ 	.byte	0x00, 0xf5, 0x21, 0x00


	//----- nvinfo : EIATTR_SPARSE_MMA_MASK
	.align		4
.L_87:
        /*0088*/ 	.byte	0x03, 0x50
        /*008a*/ 	.short	0x0000


	//----- nvinfo : EIATTR_MAXREG_COUNT
	.align		4
        /*008c*/ 	.byte	0x03, 0x1b
        /*008e*/ 	.short	0x00ff


	//----- nvinfo : EIATTR_MERCURY_ISA_VERSION
	.align		4
        /*0090*/ 	.byte	0x03, 0x5f
        /*0092*/ 	.short	0x0101


	//----- nvinfo : EIATTR_VRC_CTA_INIT_COUNT
	.align		4
        /*0094*/ 	.byte	0x02, 0x4a
	.zero		1
	.zero		1


	//----- nvinfo : EIATTR_EXIT_INSTR_OFFSETS
	.align		4
        /*0098*/ 	.byte	0x04, 0x1c
        /*009a*/ 	.short	(.L_89 - .L_88)


	//   ....[0]....
.L_88:
        /*009c*/ 	.word	0x000000d0


	//   ....[1]....
        /*00a0*/ 	.word	0x00000450


	//----- nvinfo : EIATTR_CBANK_PARAM_SIZE
	.align		4
.L_89:
        /*00a4*/ 	.byte	0x03, 0x19
        /*00a6*/ 	.short	0x0034


	//----- nvinfo : EIATTR_PARAM_CBANK
	.align		4
        /*00a8*/ 	.byte	0x04, 0x0a
        /*00aa*/ 	.short	(.L_91 - .L_90)
	.align		4
.L_90:
        /*00ac*/ 	.word	index@(.nv.constant0._Z18nv12_to_rgb_kernelPKhiS0_iPhiii)
        /*00b0*/ 	.short	0x0380
        /*00b2*/ 	.short	0x0034


	//----- nvinfo : EIATTR_SW_WAR
	.align		4
.L_91:
        /*00b4*/ 	.byte	0x04, 0x36
        /*00b6*/ 	.short	(.L_93 - .L_92)
.L_92:
        /*00b8*/ 	.word	0x00000008
.L_93:


//--------------------- .nv.callgraph             --------------------------
	.section	.nv.callgraph,"",@"SHT_CUDA_CALLGRAPH"
	.align	4
	.sectionentsize	8
	.align		4
        /*0000*/ 	.word	0x00000000
	.align		4
        /*0004*/ 	.word	0xffffffff
	.align		4
        /*0008*/ 	.word	0x00000000
	.align		4
        /*000c*/ 	.word	0xfffffffe
	.align		4
        /*0010*/ 	.word	0x00000000
	.align		4
        /*0014*/ 	.word	0xfffffffd
	.align		4
        /*0018*/ 	.word	0x00000000
	.align		4
        /*001c*/ 	.word	0xfffffffc


//--------------------- .nv.constant3             --------------------------
	.section	.nv.constant3,"a",@progbits
	.align	4
.nv.constant3:
	.type		YUV2RGB_BT601,@object
	.size		YUV2RGB_BT601,(YUV2RGB_BT709 - YUV2RGB_BT601)
YUV2RGB_BT601:
        /*0000*/ 	.byte	0xf4, 0xfd, 0x94, 0x3f, 0x00, 0x00, 0x00, 0x00, 0xba, 0x49, 0xcc, 0x3f, 0xf4, 0xfd, 0x94, 0x3f
        /*0010*/ 	.byte	0x39, 0xb4, 0xc8, 0xbe, 0xc5, 0x20, 0x50, 0xbf, 0xf4, 0xfd, 0x94, 0x3f, 0x87, 0x16, 0x01, 0x40
        /*0020*/ 	.byte	0x00, 0x00, 0x00, 0x00
	.type		YUV2RGB_BT709,@object
	.size		YUV2RGB_BT709,(.L_1 - YUV2RGB_BT709)
YUV2RGB_BT709:
        /*0024*/ 	.byte	0xf4, 0xfd, 0x94, 0x3f, 0x00, 0x00, 0x00, 0x00, 0x06, 0x81, 0xe5, 0x3f, 0xf4, 0xfd, 0x94, 0x3f
        /*0034*/ 	.byte	0xac, 0x1c, 0x5a, 0xbe, 0xb0, 0x72, 0x08, 0xbf, 0xf4, 0xfd, 0x94, 0x3f, 0x02, 0x2b, 0x07, 0x40
        /*0044*/ 	.byte	0x00, 0x00, 0x00, 0x00
.L_1:


//--------------------- .text._Z29nv12_to_rgb_colortwist_kernelPKhiS0_iPhiiiPKf --------------------------
	.section	.text._Z29nv12_to_rgb_colortwist_kernelPKhiS0_iPhiiiPKf,"ax",@progbits
	.align	128
        .global         _Z29nv12_to_rgb_colortwist_kernelPKhiS0_iPhiiiPKf
        .type           _Z29nv12_to_rgb_colortwist_kernelPKhiS0_iPhiiiPKf,@function
        .size           _Z29nv12_to_rgb_colortwist_kernelPKhiS0_iPhiiiPKf,(.L_x_3 - _Z29nv12_to_rgb_colortwist_kernelPKhiS0_iPhiiiPKf)
        .other          _Z29nv12_to_rgb_colortwist_kernelPKhiS0_iPhiiiPKf,@"STO_CUDA_ENTRY STV_DEFAULT"
_Z29nv12_to_rgb_colortwist_kernelPKhiS0_iPhiiiPKf:
.text._Z29nv12_to_rgb_colortwist_kernelPKhiS0_iPhiiiPKf:
[----:B------:R-:W-:Y:S01]  /*0000*/  LDC R1, c[0x0][0x37c] ;  /* 0x0000df00ff017b82 */ /* 0x000fe20000000800 */
[----:B------:R-:W0:Y:S07]  /*0010*/  S2R R3, SR_TID.Y ;  /* 0x0000000000037919 */ /* 0x000e2e0000002200 */
[----:B------:R-:W1:Y:S01]  /*0020*/  LDC R5, c[0x0][0x360] ;  /* 0x0000d800ff057b82 */ /* 0x000e620000000800 */
[----:B------:R-:W2:Y:S01]  /*0030*/  LDCU UR6, c[0x0][0x3b0] ;  /* 0x00007600ff0677ac */ /* 0x000ea20008000800 */
[----:B------:R-:W1:Y:S01]  /*0040*/  S2R R2, SR_TID.X ;  /* 0x0000000000027919 */ /* 0x000e620000002100 */
[----:B------:R-:W3:Y:S05]  /*0050*/  LDCU UR7, c[0x0][0x3ac] ;  /* 0x00007580ff0777ac */ /* 0x000eea0008000800 */
[----:B------:R-:W0:Y:S08]  /*0060*/  S2UR UR5, SR_CTAID.Y ;  /* 0x00000000000579c3 */ /* 0x000e300000002600 */
[----:B------:R-:W0:Y:S08]  /*0070*/  LDC R0, c[0x0][0x364] ;  /* 0x0000d900ff007b82 */ /* 0x000e300000000800 */
[----:B------:R-:W1:Y:S01]  /*0080*/  S2UR UR4, SR_CTAID.X ;  /* 0x00000000000479c3 */ /* 0x000e620000002500 */
[----:B0-----:R-:W-:-:S05]  /*0090*/  IMAD R0, R0, UR5, R3 ;  /* 0x0000000500007c24 */ /* 0x001fca000f8e0203 */
[----:B--2---:R-:W-:Y:S01]  /*00a0*/  ISETP.GE.AND P0, PT, R0, UR6, PT ;  /* 0x0000000600007c0c */ /* 0x004fe2000bf06270 */
[----:B-1----:R-:W-:-:S05]  /*00b0*/  IMAD R5, R5, UR4, R2 ;  /* 0x0000000405057c24 */ /* 0x002fca000f8e0202 */
[----:B---3--:R-:W-:-:S13]  /*00c0*/  ISETP.GE.OR P0, PT, R5, UR7, P0 ;  /* 0x0000000705007c0c */ /* 0x008fda0008706670 */
[----:B------:R-:W-:Y:S05]  /*00d0*/  @P0 EXIT ;  /* 0x000000000000094d */ /* 0x000fea0003800000 */
[----:B------:R-:W0:Y:S01]  /*00e0*/  LDCU UR7, c[0x0][0x398] ;  /* 0x00007300ff0777ac */ /* 0x000e220008000800 */
[----:B------:R-:W-:Y:S01]  /*00f0*/  LOP3.LUT R4, R5, 0xfffffffe, RZ, 0xc0, !PT ;  /* 0xfffffffe05047812 */ /* 0x000fe200078ec0ff */
[----:B------:R-:W1:Y:S01]  /*0100*/  LDC.64 R2, c[0x0][0x3b8] ;  /* 0x0000ee00ff027b82 */ /* 0x000e620000000a00 */
[----:B------:R-:W-:Y:S01]  /*0110*/  SHF.R.U32.HI R7, RZ, 0x1, R0 ;  /* 0x00000001ff077819 */ /* 0x000fe20000011600 */
[----:B------:R-:W2:Y:S01]  /*0120*/  LDCU UR6, c[0x0][0x388] ;  /* 0x00007100ff0677ac */ /* 0x000ea20008000800 */
[----:B------:R-:W3:Y:S01]  /*0130*/  LDCU.64 UR10, c[0x0][0x390] ;  /* 0x00007200ff0a77ac */ /* 0x000ee20008000a00 */
[----:B------:R-:W4:Y:S01]  /*0140*/  LDCU.64 UR8, c[0x0][0x380] ;  /* 0x00007000ff0877ac */ /* 0x000f220008000a00 */
[----:B------:R-:W1:Y:S01]  /*0150*/  LDCU.64 UR4, c[0x0][0x358] ;  /* 0x00006b00ff0477ac */ /* 0x000e620008000a00 */
[----:B0-----:R-:W-:Y:S02]  /*0160*/  IMAD R4, R7, UR7, R4 ;  /* 0x0000000707047c24 */ /* 0x001fe4000f8e0204 */
[----:B--2---:R-:W-:Y:S01]  /*0170*/  IMAD R6, R0, UR6, R5 ;  /* 0x0000000600067c24 */ /* 0x004fe2000f8e0205 */
[----:B------:R-:W0:Y:S02]  /*0180*/  LDCU UR6, c[0x0][0x3a8] ;  /* 0x00007500ff0677ac */ /* 0x000e240008000800 */
[----:B---3--:R-:W-:-:S04]  /*0190*/  IADD3 R8, P0, PT, R4, UR10, RZ ;  /* 0x0000000a04087c10 */ /* 0x008fc8000ff1e0ff */
[----:B------:R-:W-:Y:S02]  /*01a0*/  LEA.HI.X.SX32 R9, R4, UR11, 0x1, P0 ;  /* 0x0000000b04097c11 */ /* 0x000fe400080f0eff */
[C---:B----4-:R-:W-:Y:S01]  /*01b0*/  IADD3 R10, P0, PT, R6.reuse, UR8, RZ ;  /* 0x00000008060a7c10 */ /* 0x050fe2000ff1e0ff */
[----:B-1----:R-:W2:Y:S03]  /*01c0*/  LDG.E.CONSTANT R17, desc[UR4][R2.64+0x4] ;  /* 0x0000040402117981 */ /* 0x002ea6000c1e9900 */
[----:B------:R-:W-:Y:S01]  /*01d0*/  LEA.HI.X.SX32 R11, R6, UR9, 0x1, P0 ;  /* 0x00000009060b7c11 */ /* 0x000fe200080f0eff */
[----:B------:R-:W1:Y:S01]  /*01e0*/  LDCU.64 UR8, c[0x0][0x3a0] ;  /* 0x00007400ff0877ac */ /* 0x000e620008000a00 */
[----:B------:R-:W3:Y:S04]  /*01f0*/  LDG.E.U8.CONSTANT R12, desc[UR4][R8.64] ;  /* 0x00000004080c7981 */ /* 0x000ee8000c1e9100 */
[----:B------:R-:W4:Y:S04]  /*0200*/  LDG.E.U8.CONSTANT R10, desc[UR4][R10.64] ;  /* 0x000000040a0a7981 */ /* 0x000f28000c1e9100 */
[----:B------:R-:W5:Y:S04]  /*0210*/  LDG.E.CONSTANT R23, desc[UR4][R2.64+0x14] ;  /* 0x0000140402177981 */ /* 0x000f68000c1e9900 */
[----:B------:R-:W5:Y:S04]  /*0220*/  LDG.E.CONSTANT R25, desc[UR4][R2.64+0x24] ;  /* 0x0000240402197981 */ /* 0x000f68000c1e9900 */
[----:B------:R-:W5:Y:S04]  /*0230*/  LDG.E.U8.CONSTANT R13, desc[UR4][R8.64+0x1] ;  /* 0x00000104080d7981 */ /* 0x000f68000c1e9100 */
[----:B------:R-:W5:Y:S04]  /*0240*/  LDG.E.CONSTANT R15, desc[UR4][R2.64] ;  /* 0x00000004020f7981 */ /* 0x000f68000c1e9900 */
[----:B------:R-:W5:Y:S04]  /*0250*/  LDG.E.CONSTANT R21, desc[UR4][R2.64+0x10] ;  /* 0x0000100402157981 */ /* 0x000f68000c1e9900 */
[----:B------:R-:W5:Y:S04]  /*0260*/  LDG.E.CONSTANT R7, desc[UR4][R2.64+0x20] ;  /* 0x0000200402077981 */ /* 0x000f68000c1e9900 */
[----:B------:R-:W5:Y:S04]  /*0270*/  LDG.E.CONSTANT R16, desc[UR4][R2.64+0x8] ;  /* 0x0000080402107981 */ /* 0x000f68000c1e9900 */
[----:B------:R-:W5:Y:S04]  /*0280*/  LDG.E.CONSTANT R20, desc[UR4][R2.64+0x18] ;  /* 0x0000180402147981 */ /* 0x000f68000c1e9900 */
[----:B------:R-:W5:Y:S04]  /*0290*/  LDG.E.CONSTANT R4, desc[UR4][R2.64+0x28] ;  /* 0x0000280402047981 */ /* 0x000f68000c1e9900 */
[----:B------:R-:W5:Y:S04]  /*02a0*/  LDG.E.CONSTANT R19, desc[UR4][R2.64+0xc] ;  /* 0x00000c0402137981 */ /* 0x000f68000c1e9900 */
[----:B------:R-:W5:Y:S04]  /*02b0*/  LDG.E.CONSTANT R6, desc[UR4][R2.64+0x1c] ;  /* 0x00001c0402067981 */ /* 0x000f68000c1e9900 */
[----:B------:R1:W5:Y:S01]  /*02c0*/  LDG.E.CONSTANT R8, desc[UR4][R2.64+0x2c] ;  /* 0x00002c0402087981 */ /* 0x000362000c1e9900 */
[----:B0-----:R-:W-:-:S04]  /*02d0*/  IMAD R0, R0, UR6, RZ ;  /* 0x0000000600007c24 */ /* 0x001fc8000f8e02ff */
[----:B------:R-:W-:-:S05]  /*02e0*/  IMAD R0, R5, 0x3, R0 ;  /* 0x0000000305007824 */ /* 0x000fca00078e0200 */
[----:B-1----:R-:W-:Y:S02]  /*02f0*/  IADD3 R2, P0, PT, R0, UR8, RZ ;  /* 0x0000000800027c10 */ /* 0x002fe4000ff1e0ff */
[----:B---3--:R-:W-:Y:S02]  /*0300*/  I2FP.F32.U32 R12, R12 ;  /* 0x0000000c000c7245 */ /* 0x008fe40000201000 */
[----:B----4-:R-:W-:-:S03]  /*0310*/  I2FP.F32.U32 R10, R10 ;  /* 0x0000000a000a7245 */ /* 0x010fc60000201000 */
[C---:B--2---:R-:W-:Y:S01]  /*0320*/  FMUL R17, R12.reuse, R17 ;  /* 0x000000110c117220 */ /* 0x044fe20000400000 */
[C---:B-----5:R-:W-:Y:S01]  /*0330*/  FMUL R18, R12.reuse, R23 ;  /* 0x000000170c127220 */ /* 0x060fe20000400000 */
[----:B------:R-:W-:Y:S01]  /*0340*/  FMUL R25, R12, R25 ;  /* 0x000000190c197220 */ /* 0x000fe20000400000 */
[----:B------:R-:W-:Y:S01]  /*0350*/  I2FP.F32.U32 R13, R13 ;  /* 0x0000000d000d7245 */ /* 0x000fe20000201000 */
[C---:B------:R-:W-:Y:S01]  /*0360*/  FFMA R14, R10.reuse, R15, R17 ;  /* 0x0000000f0a0e7223 */ /* 0x040fe20000000011 */
[C---:B------:R-:W-:Y:S01]  /*0370*/  FFMA R18, R10.reuse, R21, R18 ;  /* 0x000000150a127223 */ /* 0x040fe20000000012 */
[----:B------:R-:W-:Y:S02]  /*0380*/  FFMA R10, R10, R7, R25 ;  /* 0x000000070a0a7223 */ /* 0x000fe40000000019 */
[C---:B------:R-:W-:Y:S01]  /*0390*/  FFMA R14, R13.reuse, R16, R14 ;  /* 0x000000100d0e7223 */ /* 0x040fe2000000000e */
[C---:B------:R-:W-:Y:S01]  /*03a0*/  FFMA R3, R13.reuse, R20, R18 ;  /* 0x000000140d037223 */ /* 0x040fe20000000012 */
[----:B------:R-:W-:-:S02]  /*03b0*/  FFMA R13, R13, R4, R10 ;  /* 0x000000040d0d7223 */ /* 0x000fc4000000000a */
[----:B------:R-:W-:Y:S01]  /*03c0*/  FADD R14, R14, R19 ;  /* 0x000000130e0e7221 */ /* 0x000fe20000000000 */
[----:B------:R-:W-:Y:S01]  /*03d0*/  FADD R3, R3, R6 ;  /* 0x0000000603037221 */ /* 0x000fe20000000000 */
[----:B------:R-:W-:Y:S02]  /*03e0*/  FADD R8, R13, R8 ;  /* 0x000000080d087221 */ /* 0x000fe40000000000 */
[----:B------:R-:W-:Y:S01]  /*03f0*/  FADD R14, R14, 0.5 ;  /* 0x3f0000000e0e7421 */ /* 0x000fe20000000000 */
[----:B------:R-:W-:Y:S01]  /*0400*/  FADD R3, R3, 0.5 ;  /* 0x3f00000003037421 */ /* 0x000fe20000000000 */
[----:B------:R-:W-:-:S03]  /*0410*/  FADD R8, R8, 0.5 ;  /* 0x3f00000008087421 */ /* 0x000fc60000000000 */
[----:B------:R-:W-:Y:S02]  /*0420*/  FMNMX R14, R14, 255, PT ;  /* 0x437f00000e0e7809 */ /* 0x000fe40003800000 */
[----:B------:R-:W-:Y:S02]  /*0430*/  FMNMX R3, R3, 255, PT ;  /* 0x437f000003037809 */ /* 0x000fe40003800000 */
[----:B------:R-:W-:Y:S02]  /*0440*/  FMNMX R8, R8, 255, PT ;  /* 0x437f000008087809 */ /* 0x000fe40003800000 */
[----:B------:R-:W-:Y:S02]  /*0450*/  FMNMX R14, RZ, R14, !PT ;  /* 0x0000000eff0e7209 */ /* 0x000fe40007800000 */
[----:B------:R-:W-:Y:S02]  /*0460*/  FMNMX R4, RZ, R3, !PT ;  /* 0x00000003ff047209 */ /* 0x000fe40007800000 */
[----:B------:R-:W-:Y:S01]  /*0470*/  FMNMX R8, RZ, R8, !PT ;  /* 0x00000008ff087209 */ /* 0x000fe20007800000 */
[----:B------:R-:W0:Y:S08]  /*0480*/  F2I.U32.TRUNC.NTZ R7, R14 ;  /* 0x0000000e00077305 */ /* 0x000e30000020f000 */
[----:B------:R-:W1:Y:S08]  /*0490*/  F2I.U32.TRUNC.NTZ R9, R4 ;  /* 0x0000000400097305 */ /* 0x000e70000020f000 */
[----:B------:R-:W2:Y:S01]  /*04a0*/  F2I.U32.TRUNC.NTZ R5, R8 ;  /* 0x0000000800057305 */ /* 0x000ea2000020f000 */
[----:B------:R-:W-:-:S05]  /*04b0*/  LEA.HI.X.SX32 R3, R0, UR9, 0x1, P0 ;  /* 0x0000000900037c11 */ /* 0x000fca00080f0eff */
[----:B0-----:R-:W-:Y:S04]  /*04c0*/  STG.E.U8 desc[UR4][R2.64], R7 ;  /* 0x0000000702007986 */ /* 0x001fe8000c101104 */
[----:B-1----:R-:W-:Y:S04]  /*04d0*/  STG.E.U8 desc[UR4][R2.64+0x1], R9 ;  /* 0x0000010902007986 */ /* 0x002fe8000c101104 */
[----:B--2---:R-:W-:Y:S01]  /*04e0*/  STG.E.U8 desc[UR4][R2.64+0x2], R5 ;  /* 0x0000020502007986 */ /* 0x004fe2000c101104 */
[----:B------:R-:W-:Y:S05]  /*04f0*/  EXIT ;  /* 0x000000000000794d */ /* 0x000fea0003800000 */
.L_x_0:
[----:B------:R-:W-:-:S00]  /*0500*/  BRA `(.L_x_0) ;  /* 0xfffffffc00fc7947 */ /* 0x000fc0000383ffff */
[----:B------:R-:W-:-:S00]  /*0510*/  NOP ;  /* 0x0000000000007918 */ /* 0x000fc00000000000 */
        /* <DEDUP_REMOVED lines=14> */
.L_x_3:


//--------------------- .text._Z22nv12_to_rgb_709_kernelPKhiS0_iPhiii --------------------------
	.section	.text._Z22nv12_to_rgb_709_kernelPKhiS0_iPhiii,"ax",@progbits
	.align	128
        .global         _Z22nv12_to_rgb_709_kernelPKhiS0_iPhiii
        .type           _Z22nv12_to_rgb_709_kernelPKhiS0_iPhiii,@function
        .size           _Z22nv12_to_rgb_709_kernelPKhiS0_iPhiii,(.L_x_4 - _Z22nv12_to_rgb_709_kernelPKhiS0_iPhiii)
        .other          _Z22nv12_to_rgb_709_kernelPKhiS0_iPhiii,@"STO_CUDA_ENTRY STV_DEFAULT"
_Z22nv12_to_rgb_709_kernelPKhiS0_iPhiii:
.text._Z22nv12_to_rgb_709_kernelPKhiS0_iPhiii:
        /* <DEDUP_REMOVED lines=15> */
[----:B------:R-:W-:Y:S02]  /*00f0*/  LOP3.LUT R2, R3, 0xfffffffe, RZ, 0xc0, !PT ;  /* 0xfffffffe03027812 */ /* 0x000fe400078ec0ff */
[----:B------:R-:W-:Y:S01]  /*0100*/  SHF.R.U32.HI R5, RZ, 0x1, R0 ;  /* 0x00000001ff057819 */ /* 0x000fe20000011600 */
[----:B------:R-:W1:Y:S01]  /*0110*/  LDCU UR6, c[0x0][0x388] ;  /* 0x00007100ff0677ac */ /* 0x000e620008000800 */
[----:B------:R-:W2:Y:S01]  /*0120*/  LDCU.64 UR10, c[0x0][0x390] ;  /* 0x00007200ff0a77ac */ /* 0x000ea20008000a00 */
[----:B------:R-:W3:Y:S01]  /*0130*/  LDCU.64 UR8, c[0x0][0x380] ;  /* 0x00007000ff0877ac */ /* 0x000ee20008000a00 */
[----:B------:R-:W4:Y:S01]  /*0140*/  LDCU.64 UR4, c[0x0][0x358] ;  /* 0x00006b00ff0477ac */ /* 0x000f220008000a00 */
[----:B0-----:R-:W-:Y:S01]  /*0150*/  IMAD R2, R5, UR7, R2 ;  /* 0x0000000705027c24 */ /* 0x001fe2000f8e0202 */
[----:B------:R-:W0:Y:S01]  /*0160*/  LDCU.128 UR12, c[0x3][0x30] ;  /* 0x00c00600ff0c77ac */ /* 0x000e220008000c00 */
[----:B-1----:R-:W-:Y:S01]  /*0170*/  IMAD R7, R0, UR6, R3 ;  /* 0x0000000600077c24 */ /* 0x002fe2000f8e0203 */
[----:B------:R-:W1:Y:S02]  /*0180*/  LDCU.64 UR6, c[0x3][0x28] ;  /* 0x00c00500ff0677ac */ /* 0x000e640008000a00 */
[----:B--2---:R-:W-:-:S04]  /*0190*/  IADD3 R4, P1, PT, R2, UR10, RZ ;  /* 0x0000000a02047c10 */ /* 0x004fc8000ff3e0ff */
[----:B------:R-:W-:Y:S01]  /*01a0*/  LEA.HI.X.SX32 R5, R2, UR11, 0x1, P1 ;  /* 0x0000000b02057c11 */ /* 0x000fe200088f0eff */
[----:B------:R-:W2:Y:S01]  /*01b0*/  LDCU.64 UR10, c[0x3][0x40] ;  /* 0x00c00800ff0a77ac */ /* 0x000ea20008000a00 */
[----:B---3--:R-:W-:-:S03]  /*01c0*/  IADD3 R6, P0, PT, R7, UR8, RZ ;  /* 0x0000000807067c10 */ /* 0x008fc6000ff1e0ff */
[----:B----4-:R-:W3:Y:S01]  /*01d0*/  LDG.E.U8.CONSTANT R2, desc[UR4][R4.64] ;  /* 0x0000000404027981 */ /* 0x010ee2000c1e9100 */
[----:B------:R-:W-:Y:S01]  /*01e0*/  LEA.HI.X.SX32 R7, R7, UR9, 0x1, P0 ;  /* 0x0000000907077c11 */ /* 0x000fe200080f0eff */
[----:B------:R-:W4:Y:S02]  /*01f0*/  LDCU UR8, c[0x3][0x24] ;  /* 0x00c00480ff0877ac */ /* 0x000f240008000800 */
[----:B------:R-:W5:Y:S04]  /*0200*/  LDG.E.U8.CONSTANT R8, desc[UR4][R4.64+0x1] ;  /* 0x0000010404087981 */ /* 0x000f68000c1e9100 */
[----:B------:R-:W2:Y:S01]  /*0210*/  LDG.E.U8.CONSTANT R6, desc[UR4][R6.64] ;  /* 0x0000000406067981 */ /* 0x000ea2000c1e9100 */
[----:B---3--:R-:W-:-:S05]  /*0220*/  I2FP.F32.U32 R9, R2 ;  /* 0x0000000200097245 */ /* 0x008fca0000201000 */
[----:B------:R-:W-:Y:S01]  /*0230*/  FADD R9, R9, -128 ;  /* 0xc300000009097421 */ /* 0x000fe20000000000 */
[----:B--2---:R-:W-:-:S03]  /*0240*/  I2FP.F32.U32 R2, R6 ;  /* 0x0000000600027245 */ /* 0x004fc60000201000 */
[C---:B-1----:R-:W-:Y:S01]  /*0250*/  FMUL R7, R9.reuse, UR6 ;  /* 0x0000000609077c20 */ /* 0x042fe20008400000 */
[----:B-----5:R-:W-:Y:S01]  /*0260*/  I2FP.F32.U32 R8, R8 ;  /* 0x0000000800087245 */ /* 0x020fe20000201000 */
[C---:B0-----:R-:W-:Y:S01]  /*0270*/  FMUL R5, R9.reuse, UR13 ;  /* 0x0000000d09057c20 */ /* 0x041fe20008400000 */
[----:B------:R-:W-:Y:S01]  /*0280*/  FMUL R9, R9, UR10 ;  /* 0x0000000a09097c20 */ /* 0x000fe20008400000 */
[----:B------:R-:W-:Y:S01]  /*0290*/  FADD R2, R2, -16 ;  /* 0xc180000002027421 */ /* 0x000fe20000000000 */
[----:B------:R-:W0:Y:S01]  /*02a0*/  LDCU UR6, c[0x0][0x3a8] ;  /* 0x00007500ff0677ac */ /* 0x000e220008000800 */
[----:B------:R-:W-:Y:S02]  /*02b0*/  FADD R8, R8, -128 ;  /* 0xc300000008087421 */ /* 0x000fe40000000000 */
[C---:B----4-:R-:W-:Y:S01]  /*02c0*/  FFMA R7, R2.reuse, UR8, R7 ;  /* 0x0000000802077c23 */ /* 0x050fe20008000007 */
[C---:B------:R-:W-:Y:S01]  /*02d0*/  FFMA R5, R2.reuse, UR12, R5 ;  /* 0x0000000c02057c23 */ /* 0x040fe20008000005 */
[----:B------:R-:W-:Y:S01]  /*02e0*/  FFMA R9, R2, UR15, R9 ;  /* 0x0000000f02097c23 */ /* 0x000fe20008000009 */
[----:B------:R-:W1:Y:S01]  /*02f0*/  LDCU.64 UR8, c[0x0][0x3a0] ;  /* 0x00007400ff0877ac */ /* 0x000e620008000a00 */
[C---:B------:R-:W-:Y:S01]  /*0300*/  FFMA R7, R8.reuse, UR7, R7 ;  /* 0x0000000708077c23 */ /* 0x040fe20008000007 */
[C---:B------:R-:W-:Y:S01]  /*0310*/  FFMA R5, R8.reuse, UR14, R5 ;  /* 0x0000000e08057c23 */ /* 0x040fe20008000005 */
[----:B------:R-:W-:-:S02]  /*0320*/  FFMA R9, R8, UR11, R9 ;  /* 0x0000000b08097c23 */ /* 0x000fc40008000009 */
        /* <DEDUP_REMOVED lines=9> */
[----:B0-----:R-:W-:Y:S01]  /*03c0*/  IMAD R0, R0, UR6, RZ ;  /* 0x0000000600007c24 */ /* 0x001fe2000f8e02ff */
[----:B------:R-:W0:Y:S03]  /*03d0*/  F2I.U32.TRUNC.NTZ R7, R7 ;  /* 0x0000000700077305 */ /* 0x000e26000020f000 */
[----:B------:R-:W-:-:S05]  /*03e0*/  IMAD R0, R3, 0x3, R0 ;  /* 0x0000000303007824 */ /* 0x000fca00078e0200 */
[----:B------:R-:W2:Y:S01]  /*03f0*/  F2I.U32.TRUNC.NTZ R5, R5 ;  /* 0x0000000500057305 */ /* 0x000ea2000020f000 */
[----:B-1----:R-:W-:-:S07]  /*0400*/  IADD3 R2, P0, PT, R0, UR8, RZ ;  /* 0x0000000800027c10 */ /* 0x002fce000ff1e0ff */
[----:B------:R-:W1:Y:S01]  /*0410*/  F2I.U32.TRUNC.NTZ R9, R9 ;  /* 0x0000000900097305 */ /* 0x000e62000020f000 */
[----:B------:R-:W-:-:S05]  /*0420*/  LEA.HI.X.SX32 R3, R0, UR9, 0x1, P0 ;  /* 0x0000000900037c11 */ /* 0x000fca00080f0eff */
[----:B0-----:R-:W-:Y:S04]  /*0430*/  STG.E.U8 desc[UR4][R2.64], R7 ;  /* 0x0000000702007986 */ /* 0x001fe8000c101104 */
[----:B--2---:R-:W-:Y:S04]  /*0440*/  STG.E.U8 desc[UR4][R2.64+0x1], R5 ;  /* 0x0000010502007986 */ /* 0x004fe8000c101104 */
[----:B-1----:R-:W-:Y:S01]  /*0450*/  STG.E.U8 desc[UR4][R2.64+0x2], R9 ;  /* 0x0000020902007986 */ /* 0x002fe2000c101104 */
[----:B------:R-:W-:Y:S05]  /*0460*/  EXIT ;  /* 0x000000000000794d */ /* 0x000fea0003800000 */
.L_x_1:
        /* <DEDUP_REMOVED lines=9> */
.L_x_4:


//--------------------- .text._Z18nv12_to_rgb_kernelPKhiS0_iPhiii --------------------------
	.section	.text._Z18nv12_to_rgb_kernelPKhiS0_iPhiii,"ax",@progbits
	.align	128
        .global         _Z18nv12_to_rgb_kernelPKhiS0_iPhiii
        .type           _Z18nv12_to_rgb_kernelPKhiS0_iPhiii,@function
        .size           _Z18nv12_to_rgb_kernelPKhiS0_iPhiii,(.L_x_5 - _Z18nv12_to_rgb_kernelPKhiS0_iPhiii)
        .other          _Z18nv12_to_rgb_kernelPKhiS0_iPhiii,@"STO_CUDA_ENTRY STV_DEFAULT"
_Z18nv12_to_rgb_kernelPKhiS0_iPhiii:
.text._Z18nv12_to_rgb_kernelPKhiS0_iPhiii:
        /* <DEDUP_REMOVED lines=24> */
[----:B------:R-:W1:Y:S02]  /*0180*/  LDCU UR6, c[0x3][0x20] ;  /* 0x00c00400ff0677ac */ /* 0x000e640008000800 */
[C---:B--2---:R-:W-:Y:S01]  /*0190*/  IADD3 R4, P1, PT, R2.reuse, UR10, RZ ;  /* 0x0000000a02047c10 */ /* 0x044fe2000ff3e0ff */
[----:B------:R-:W2:Y:S03]  /*01a0*/  LDCU UR7, c[0x0][0x3a8] ;  /* 0x00007500ff0777ac */ /* 0x000ea60008000800 */
[----:B------:R-:W-:-:S02]  /*01b0*/  LEA.HI.X.SX32 R5, R2, UR11, 0x1, P1 ;  /* 0x0000000b02057c11 */ /* 0x000fc400088f0eff */
[----:B---3--:R-:W-:-:S03]  /*01c0*/  IADD3 R6, P0, PT, R7, UR8, RZ ;  /* 0x0000000807067c10 */ /* 0x008fc6000ff1e0ff */
[----:B----4-:R-:W3:Y:S01]  /*01d0*/  LDG.E.U8.CONSTANT R2, desc[UR4][R4.64] ;  /* 0x0000000404027981 */ /* 0x010ee2000c1e9100 */
[----:B------:R-:W-:Y:S01]  /*01e0*/  LEA.HI.X.SX32 R7, R7, UR9, 0x1, P0 ;  /* 0x0000000907077c11 */ /* 0x000fe200080f0eff */
[----:B------:R-:W4:Y:S02]  /*01f0*/  LDCU.128 UR8, c[0x3][URZ] ;  /* 0x00c00000ff0877ac */ /* 0x000f240008000c00 */
[----:B------:R-:W5:Y:S04]  /*0200*/  LDG.E.U8.CONSTANT R8, desc[UR4][R4.64+0x1] ;  /* 0x0000010404087981 */ /* 0x000f68000c1e9100 */
[----:B------:R-:W4:Y:S01]  /*0210*/  LDG.E.U8.CONSTANT R6, desc[UR4][R6.64] ;  /* 0x0000000406067981 */ /* 0x000f22000c1e9100 */
[----:B--2---:R-:W-:-:S04]  /*0220*/  IMAD R0, R0, UR7, RZ ;  /* 0x0000000700007c24 */ /* 0x004fc8000f8e02ff */
[----:B------:R-:W-:Y:S01]  /*0230*/  IMAD R0, R3, 0x3, R0 ;  /* 0x0000000303007824 */ /* 0x000fe200078e0200 */
[----:B---3--:R-:W-:-:S05]  /*0240*/  I2FP.F32.U32 R9, R2 ;  /* 0x0000000200097245 */ /* 0x008fca0000201000 */
[----:B------:R-:W-:Y:S01]  /*0250*/  FADD R9, R9, -128 ;  /* 0xc300000009097421 */ /* 0x000fe20000000000 */
[----:B----4-:R-:W-:-:S03]  /*0260*/  I2FP.F32.U32 R2, R6 ;  /* 0x0000000600027245 */ /* 0x010fc60000201000 */
[C---:B------:R-:W-:Y:S01]  /*0270*/  FMUL R11, R9.reuse, UR9 ;  /* 0x00000009090b7c20 */ /* 0x040fe20008400000 */
[----:B-----5:R-:W-:Y:S01]  /*0280*/  I2FP.F32.U32 R8, R8 ;  /* 0x0000000800087245 */ /* 0x020fe20000201000 */
[C---:B0-----:R-:W-:Y:S01]  /*0290*/  FMUL R5, R9.reuse, UR12 ;  /* 0x0000000c09057c20 */ /* 0x041fe20008400000 */
[----:B------:R-:W-:Y:S01]  /*02a0*/  FMUL R9, R9, UR15 ;  /* 0x0000000f09097c20 */ /* 0x000fe20008400000 */
[----:B------:R-:W-:Y:S02]  /*02b0*/  FADD R2, R2, -16 ;  /* 0xc180000002027421 */ /* 0x000fe40000000000 */
[----:B------:R-:W-:Y:S02]  /*02c0*/  FADD R8, R8, -128 ;  /* 0xc300000008087421 */ /* 0x000fe40000000000 */
[C---:B------:R-:W-:Y:S01]  /*02d0*/  FFMA R11, R2.reuse, UR8, R11 ;  /* 0x00000008020b7c23 */ /* 0x040fe2000800000b */
[C---:B------:R-:W-:Y:S01]  /*02e0*/  FFMA R5, R2.reuse, UR11, R5 ;  /* 0x0000000b02057c23 */ /* 0x040fe20008000005 */
[----:B------:R-:W-:Y:S01]  /*02f0*/  FFMA R9, R2, UR14, R9 ;  /* 0x0000000e02097c23 */ /* 0x000fe20008000009 */
[----:B------:R-:W0:Y:S01]  /*0300*/  LDCU.64 UR8, c[0x0][0x3a0] ;  /* 0x00007400ff0877ac */ /* 0x000e220008000a00 */
[C---:B------:R-:W-:Y:S01]  /*0310*/  FFMA R11, R8.reuse, UR10, R11 ;  /* 0x0000000a080b7c23 */ /* 0x040fe2000800000b */
[C---:B------:R-:W-:Y:S01]  /*0320*/  FFMA R5, R8.reuse, UR13, R5 ;  /* 0x0000000d08057c23 */ /* 0x040fe20008000005 */
[----:B-1----:R-:W-:-:S02]  /*0330*/  FFMA R9, R8, UR6, R9 ;  /* 0x0000000608097c23 */ /* 0x002fc40008000009 */
        /* <DEDUP_REMOVED lines=8> */
[----:B------:R-:W-:-:S02]  /*03c0*/  FMNMX R9, RZ, R9, !PT ;  /* 0x00000009ff097209 */ /* 0x000fc40007800000 */
[----:B------:R-:W1:Y:S01]  /*03d0*/  F2I.U32.TRUNC.NTZ R11, R11 ;  /* 0x0000000b000b7305 */ /* 0x000e62000020f000 */
[----:B0-----:R-:W-:-:S07]  /*03e0*/  IADD3 R2, P0, PT, R0, UR8, RZ ;  /* 0x0000000800027c10 */ /* 0x001fce000ff1e0ff */
[----:B------:R-:W0:Y:S08]  /*03f0*/  F2I.U32.TRUNC.NTZ R5, R5 ;  /* 0x0000000500057305 */ /* 0x000e30000020f000 */
[----:B------:R-:W2:Y:S01]  /*0400*/  F2I.U32.TRUNC.NTZ R9, R9 ;  /* 0x0000000900097305 */ /* 0x000ea2000020f000 */
[----:B------:R-:W-:-:S05]  /*0410*/  LEA.HI.X.SX32 R3, R0, UR9, 0x1, P0 ;  /* 0x0000000900037c11 */ /* 0x000fca00080f0eff */
[----:B-1----:R-:W-:Y:S04]  /*0420*/  STG.E.U8 desc[UR4][R2.64], R11 ;  /* 0x0000000b02007986 */ /* 0x002fe8000c101104 */
[----:B0-----:R-:W-:Y:S04]  /*0430*/  STG.E.U8 desc[UR4][R2.64+0x1], R5 ;  /* 0x0000010502007986 */ /* 0x001fe8000c101104 */
[----:B--2---:R-:W-:Y:S01]  /*0440*/  STG.E.U8 desc[UR4][R2.64+0x2], R9 ;  /* 0x0000020902007986 */ /* 0x004fe2000c101104 */
[----:B------:R-:W-:Y:S05]  /*0450*/  EXIT ;  /* 0x000000000000794d */ /* 0x000fea0003800000 */
.L_x_2:
        /* <DEDUP_REMOVED lines=10> */
.L_x_5:


//--------------------- .nv.shared.reserved.0     --------------------------
	.section	.nv.shared.reserved.0,"aw",@nobits
	.weak		__nv_reservedSMEM_offset_0_alias
	.size		__nv_reservedSMEM_offset_0_alias, 0, 64
	.other		__nv_reservedSMEM_offset_0_alias,@"STO_CUDA_RESERVED_SHARED STV_DEFAULT"
__nv_reservedSMEM_offset_0_alias:
	.zero		0
	.zero		64


//--------------------- .nv.constant0._Z29nv12_to_rgb_colortwist_kernelPKhiS0_iPhiiiPKf --------------------------
	.section	.nv.constant0._Z29nv12_to_rgb_colortwist_kernelPKhiS0_iPhiiiPKf,"a",@progbits
	.sectionflags	@""
	.align	4
.nv.constant0._Z29nv12_to_rgb_colortwist_kernelPKhiS0_iPhiiiPKf:
	.zero		960


//--------------------- .nv.constant0._Z22nv12_to_rgb_709_kernelPKhiS0_iPhiii --------------------------
	.section	.nv.constant0._Z22nv12_to_rgb_709_kernelPKhiS0_iPhiii,"a",@progbits
	.sectionflags	@""
	.align	4
.nv.constant0._Z22nv12_to_rgb_709_kernelPKhiS0_iPhiii:
	.zero		948


//--------------------- .nv.constant0._Z18nv12_to_rgb_kernelPKhiS0_iPhiii --------------------------
	.section	.nv.constant0._Z18nv12_to_rgb_kernelPKhiS0_iPhiii,"a",@progbits
	.sectionflags	@""
	.align	4
.nv.constant0._Z18nv12_to_rgb_kernelPKhiS0_iPhiii:
	.zero		948


//--------------------- SYMBOLS --------------------------

	.type		.nv.reservedSmem.offset0,@object
	.size		.nv.reservedSmem.offset0,0x4
